//
// Generated by NVIDIA NVVM Compiler
//
// Compiler Build ID: CL-36424714
// Cuda compilation tools, release 13.0, V13.0.88
// Based on NVVM 20.0.0
//

.version 9.0
.target sm_100
.address_size 64

	// .globl	_Z6conv1DPfS_S_ii

.visible .entry _Z6conv1DPfS_S_ii(
	.param .u64 .ptr .align 1 _Z6conv1DPfS_S_ii_param_0,
	.param .u64 .ptr .align 1 _Z6conv1DPfS_S_ii_param_1,
	.param .u64 .ptr .align 1 _Z6conv1DPfS_S_ii_param_2,
	.param .u32 _Z6conv1DPfS_S_ii_param_3,
	.param .u32 _Z6conv1DPfS_S_ii_param_4
)
{
	.reg .pred 	%p<58>;
	.reg .b32 	%r<43>;
	.reg .b32 	%f<96>;
	.reg .b64 	%rd<47>;

	ld.param.u64 	%rd7, [_Z6conv1DPfS_S_ii_param_0];
	ld.param.u64 	%rd8, [_Z6conv1DPfS_S_ii_param_1];
	ld.param.u64 	%rd6, [_Z6conv1DPfS_S_ii_param_2];
	ld.param.u32 	%r28, [_Z6conv1DPfS_S_ii_param_3];
	ld.param.u32 	%r29, [_Z6conv1DPfS_S_ii_param_4];
	cvta.to.global.u64 	%rd1, %rd8;
	cvta.to.global.u64 	%rd2, %rd7;
	mov.u32 	%r30, %ctaid.x;
	mov.u32 	%r31, %ntid.x;
	mov.u32 	%r32, %tid.x;
	mad.lo.s32 	%r1, %r30, %r31, %r32;
	shr.u32 	%r33, %r29, 31;
	add.s32 	%r34, %r29, %r33;
	shr.s32 	%r35, %r34, 1;
	sub.s32 	%r2, %r1, %r35;
	setp.lt.s32 	%p1, %r29, 1;
	mov.f32 	%f75, 0f00000000;
	@%p1 bra 	$L__BB0_41;
	and.b32  	%r3, %r29, 7;
	setp.lt.u32 	%p2, %r29, 8;
	mov.f32 	%f75, 0f00000000;
	mov.b32 	%r41, 0;
	@%p2 bra 	$L__BB0_20;
	and.b32  	%r41, %r29, 2147483640;
	mov.f32 	%f75, 0f00000000;
	mov.b32 	%r39, 0;
$L__BB0_3:
	.pragma "nounroll";
	add.s32 	%r6, %r2, %r39;
	setp.lt.s32 	%p3, %r6, 0;
	setp.ge.s32 	%p4, %r6, %r28;
	mul.wide.u32 	%rd9, %r39, 4;
	add.s64 	%rd3, %rd1, %rd9;
	or.pred  	%p5, %p3, %p4;
	@%p5 bra 	$L__BB0_5;
	mul.wide.u32 	%rd10, %r6, 4;
	add.s64 	%rd11, %rd2, %rd10;
	ld.global.f32 	%f42, [%rd11];
	ld.global.f32 	%f43, [%rd3];
	fma.rn.f32 	%f75, %f42, %f43, %f75;
$L__BB0_5:
	add.s32 	%r7, %r6, 1;
	setp.lt.s32 	%p6, %r7, 0;
	setp.ge.s32 	%p7, %r7, %r28;
	or.pred  	%p8, %p6, %p7;
	@%p8 bra 	$L__BB0_7;
	mul.wide.u32 	%rd12, %r7, 4;
	add.s64 	%rd13, %rd2, %rd12;
	ld.global.f32 	%f44, [%rd13];
	ld.global.f32 	%f45, [%rd3+4];
	fma.rn.f32 	%f75, %f44, %f45, %f75;
$L__BB0_7:
	add.s32 	%r8, %r6, 2;
	setp.lt.s32 	%p9, %r8, 0;
	setp.ge.s32 	%p10, %r8, %r28;
	or.pred  	%p11, %p9, %p10;
	@%p11 bra 	$L__BB0_9;
	mul.wide.u32 	%rd14, %r8, 4;
	add.s64 	%rd15, %rd2, %rd14;
	ld.global.f32 	%f46, [%rd15];
	ld.global.f32 	%f47, [%rd3+8];
	fma.rn.f32 	%f75, %f46, %f47, %f75;
$L__BB0_9:
	add.s32 	%r9, %r6, 3;
	setp.lt.s32 	%p12, %r9, 0;
	setp.ge.s32 	%p13, %r9, %r28;
	or.pred  	%p14, %p12, %p13;
	@%p14 bra 	$L__BB0_11;
	mul.wide.u32 	%rd16, %r9, 4;
	add.s64 	%rd17, %rd2, %rd16;
	ld.global.f32 	%f48, [%rd17];
	ld.global.f32 	%f49, [%rd3+12];
	fma.rn.f32 	%f75, %f48, %f49, %f75;
$L__BB0_11:
	add.s32 	%r10, %r6, 4;
	setp.lt.s32 	%p15, %r10, 0;
	setp.ge.s32 	%p16, %r10, %r28;
	or.pred  	%p17, %p15, %p16;
	@%p17 bra 	$L__BB0_13;
	mul.wide.u32 	%rd18, %r10, 4;
	add.s64 	%rd19, %rd2, %rd18;
	ld.global.f32 	%f50, [%rd19];
	ld.global.f32 	%f51, [%rd3+16];
	fma.rn.f32 	%f75, %f50, %f51, %f75;
$L__BB0_13:
	add.s32 	%r11, %r6, 5;
	setp.lt.s32 	%p18, %r11, 0;
	setp.ge.s32 	%p19, %r11, %r28;
	or.pred  	%p20, %p18, %p19;
	@%p20 bra 	$L__BB0_15;
	mul.wide.u32 	%rd20, %r11, 4;
	add.s64 	%rd21, %rd2, %rd20;
	ld.global.f32 	%f52, [%rd21];
	ld.global.f32 	%f53, [%rd3+20];
	fma.rn.f32 	%f75, %f52, %f53, %f75;
$L__BB0_15:
	add.s32 	%r12, %r6, 6;
	setp.lt.s32 	%p21, %r12, 0;
	setp.ge.s32 	%p22, %r12, %r28;
	or.pred  	%p23, %p21, %p22;
	@%p23 bra 	$L__BB0_17;
	mul.wide.u32 	%rd22, %r12, 4;
	add.s64 	%rd23, %rd2, %rd22;
	ld.global.f32 	%f54, [%rd23];
	ld.global.f32 	%f55, [%rd3+24];
	fma.rn.f32 	%f75, %f54, %f55, %f75;
$L__BB0_17:
	add.s32 	%r13, %r6, 7;
	setp.lt.s32 	%p24, %r13, 0;
	setp.ge.s32 	%p25, %r13, %r28;
	or.pred  	%p26, %p24, %p25;
	@%p26 bra 	$L__BB0_19;
	mul.wide.u32 	%rd24, %r13, 4;
	add.s64 	%rd25, %rd2, %rd24;
	ld.global.f32 	%f56, [%rd25];
	ld.global.f32 	%f57, [%rd3+28];
	fma.rn.f32 	%f75, %f56, %f57, %f75;
$L__BB0_19:
	add.s32 	%r39, %r39, 8;
	setp.ne.s32 	%p27, %r39, %r41;
	@%p27 bra 	$L__BB0_3;
$L__BB0_20:
	setp.eq.s32 	%p28, %r3, 0;
	@%p28 bra 	$L__BB0_41;
	and.b32  	%r16, %r29, 3;
	setp.lt.u32 	%p29, %r3, 4;
	@%p29 bra 	$L__BB0_31;
	add.s32 	%r17, %r2, %r41;
	setp.lt.s32 	%p30, %r17, 0;
	setp.ge.s32 	%p31, %r17, %r28;
	mul.wide.u32 	%rd26, %r41, 4;
	add.s64 	%rd4, %rd1, %rd26;
	or.pred  	%p32, %p30, %p31;
	@%p32 bra 	$L__BB0_24;
	mul.wide.u32 	%rd27, %r17, 4;
	add.s64 	%rd28, %rd2, %rd27;
	ld.global.f32 	%f59, [%rd28];
	ld.global.f32 	%f60, [%rd4];
	fma.rn.f32 	%f75, %f59, %f60, %f75;
$L__BB0_24:
	add.s32 	%r18, %r17, 1;
	setp.lt.s32 	%p33, %r18, 0;
	setp.ge.s32 	%p34, %r18, %r28;
	or.pred  	%p35, %p33, %p34;
	@%p35 bra 	$L__BB0_26;
	mul.wide.u32 	%rd29, %r18, 4;
	add.s64 	%rd30, %rd2, %rd29;
	ld.global.f32 	%f61, [%rd30];
	ld.global.f32 	%f62, [%rd4+4];
	fma.rn.f32 	%f75, %f61, %f62, %f75;
$L__BB0_26:
	add.s32 	%r19, %r17, 2;
	setp.lt.s32 	%p36, %r19, 0;
	setp.ge.s32 	%p37, %r19, %r28;
	or.pred  	%p38, %p36, %p37;
	@%p38 bra 	$L__BB0_28;
	mul.wide.u32 	%rd31, %r19, 4;
	add.s64 	%rd32, %rd2, %rd31;
	ld.global.f32 	%f63, [%rd32];
	ld.global.f32 	%f64, [%rd4+8];
	fma.rn.f32 	%f75, %f63, %f64, %f75;
$L__BB0_28:
	add.s32 	%r20, %r17, 3;
	setp.lt.s32 	%p39, %r20, 0;
	setp.ge.s32 	%p40, %r20, %r28;
	or.pred  	%p41, %p39, %p40;
	@%p41 bra 	$L__BB0_30;
	mul.wide.u32 	%rd33, %r20, 4;
	add.s64 	%rd34, %rd2, %rd33;
	ld.global.f32 	%f65, [%rd34];
	ld.global.f32 	%f66, [%rd4+12];
	fma.rn.f32 	%f75, %f65, %f66, %f75;
$L__BB0_30:
	add.s32 	%r41, %r41, 4;
$L__BB0_31:
	setp.eq.s32 	%p42, %r16, 0;
	@%p42 bra 	$L__BB0_41;
	setp.eq.s32 	%p43, %r16, 1;
	@%p43 bra 	$L__BB0_38;
	add.s32 	%r23, %r2, %r41;
	setp.lt.s32 	%p44, %r23, 0;
	setp.ge.s32 	%p45, %r23, %r28;
	mul.wide.u32 	%rd35, %r41, 4;
	add.s64 	%rd5, %rd1, %rd35;
	or.pred  	%p46, %p44, %p45;
	@%p46 bra 	$L__BB0_35;
	mul.wide.u32 	%rd36, %r23, 4;
	add.s64 	%rd37, %rd2, %rd36;
	ld.global.f32 	%f68, [%rd37];
	ld.global.f32 	%f69, [%rd5];
	fma.rn.f32 	%f75, %f68, %f69, %f75;
$L__BB0_35:
	add.s32 	%r24, %r23, 1;
	setp.lt.s32 	%p47, %r24, 0;
	setp.ge.s32 	%p48, %r24, %r28;
	or.pred  	%p49, %p47, %p48;
	@%p49 bra 	$L__BB0_37;
	mul.wide.u32 	%rd38, %r24, 4;
	add.s64 	%rd39, %rd2, %rd38;
	ld.global.f32 	%f70, [%rd39];
	ld.global.f32 	%f71, [%rd5+4];
	fma.rn.f32 	%f75, %f70, %f71, %f75;
$L__BB0_37:
	add.s32 	%r41, %r41, 2;
$L__BB0_38:
	and.b32  	%r38, %r29, 1;
	setp.eq.b32 	%p50, %r38, 1;
	not.pred 	%p51, %p50;
	@%p51 bra 	$L__BB0_41;
	add.s32 	%r27, %r2, %r41;
	setp.lt.s32 	%p52, %r27, 0;
	setp.ge.s32 	%p53, %r27, %r28;
	or.pred  	%p54, %p52, %p53;
	@%p54 bra 	$L__BB0_41;
	mul.wide.u32 	%rd40, %r27, 4;
	add.s64 	%rd41, %rd2, %rd40;
	ld.global.f32 	%f72, [%rd41];
	mul.wide.u32 	%rd42, %r41, 4;
	add.s64 	%rd43, %rd1, %rd42;
	ld.global.f32 	%f73, [%rd43];
	fma.rn.f32 	%f75, %f72, %f73, %f75;
$L__BB0_41:
	setp.lt.s32 	%p55, %r1, 0;
	setp.ge.s32 	%p56, %r1, %r28;
	or.pred  	%p57, %p55, %p56;
	@%p57 bra 	$L__BB0_43;
	cvta.to.global.u64 	%rd44, %rd6;
	mul.wide.u32 	%rd45, %r1, 4;
	add.s64 	%rd46, %rd44, %rd45;
	st.global.f32 	[%rd46], %f75;
$L__BB0_43:
	ret;

}


// ===== COMPILED SASS (sm_100) =====

	.target	sm_100

	.elftype	@"ET_EXEC"


//--------------------- .note.nv.tkinfo           --------------------------
	.section	.note.nv.tkinfo,"",@"SHT_NOTE"
	.sectionflags	@"SHF_NOTE_NV_TKINFO"
	.tkinfo
        /*0018*/ 	.word	0x00000002
        /*0030*/ 	.string	""
        /*0030*/ 	.string	"ptxas"
        /*0030*/ 	.string	"Cuda compilation tools, release 13.0, V13.0.88"
        /*0030*/ 	.string	"Build cuda_13.0.r13.0/compiler.36424714_0"
        /*0030*/ 	.string	"-arch sm_100 -m 64 "



//--------------------- .note.nv.cuinfo           --------------------------
	.section	.note.nv.cuinfo,"",@"SHT_NOTE"
	.sectionflags	@"SHF_NOTE_NV_CUINFO"
        /*0018*/ 	.short	0x0002
        /*001a*/ 	.short	0x0064
        /*001c*/ 	.short	0x0082
	.zero		2


//--------------------- .nv.info                  --------------------------
	.section	.nv.info,"",@"SHT_CUDA_INFO"
	.align	4


	//----- nvinfo : EIATTR_REGCOUNT
	.align		4
        /*0000*/ 	.byte	0x04, 0x2f
        /*0002*/ 	.short	(.L_1 - .L_0)
	.align		4
.L_0:
        /*0004*/ 	.word	index@(_Z6conv1DPfS_S_ii)
        /*0008*/ 	.word	0x00000020


	//----- nvinfo : EIATTR_FRAME_SIZE
	.align		4
.L_1:
        /*000c*/ 	.byte	0x04, 0x11
        /*000e*/ 	.short	(.L_3 - .L_2)
	.align		4
.L_2:
        /*0010*/ 	.word	index@(_Z6conv1DPfS_S_ii)
        /*0014*/ 	.word	0x00000000


	//----- nvinfo : EIATTR_MIN_STACK_SIZE
	.align		4
.L_3:
        /*0018*/ 	.byte	0x04, 0x12
        /*001a*/ 	.short	(.L_5 - .L_4)
	.align		4
.L_4:
        /*001c*/ 	.word	index@(_Z6conv1DPfS_S_ii)
        /*0020*/ 	.word	0x00000000
.L_5:


//--------------------- .nv.compat                --------------------------
	.section	.nv.compat,"",@"SHT_CUDA_COMPAT_INFO"
	.align	4
        /*0000*/ 	.byte	0x02, 0x09, 0x00, 0x00, 0x02, 0x02, 0x01, 0x00, 0x02, 0x05, 0x05, 0x00, 0x03, 0x07, 0x01, 0x01
        /*0010*/ 	.byte	0x02, 0x03, 0x00, 0x00, 0x02, 0x06, 0x01, 0x00, 0x04, 0x0b, 0x08, 0x00, 0x09, 0x00, 0x00, 0x00
        /*0020*/ 	.byte	0x00, 0x00, 0x00, 0x00


//--------------------- .nv.info._Z6conv1DPfS_S_ii --------------------------
	.section	.nv.info._Z6conv1DPfS_S_ii,"",@"SHT_CUDA_INFO"
	.sectionflags	@""
	.align	4


	//----- nvinfo : EIATTR_CUDA_API_VERSION
	.align		4
        /*0000*/ 	.byte	0x04, 0x37
        /*0002*/ 	.short	(.L_7 - .L_6)
.L_6:
        /*0004*/ 	.word	0x00000082


	//----- nvinfo : EIATTR_KPARAM_INFO
	.align		4
.L_7:
        /*0008*/ 	.byte	0x04, 0x17
        /*000a*/ 	.short	(.L_9 - .L_8)
.L_8:
        /*000c*/ 	.word	0x00000000
        /*0010*/ 	.short	0x0004
        /*0012*/ 	.short	0x001c
        /*0014*/ 	.byte	0x00, 0xf0, 0x11, 0x00


	//----- nvinfo : EIATTR_KPARAM_INFO
	.align		4
.L_9:
        /*0018*/ 	.byte	0x04, 0x17
        /*001a*/ 	.short	(.L_11 - .L_10)
.L_10:
        /*001c*/ 	.word	0x00000000
        /*0020*/ 	.short	0x0003
        /*0022*/ 	.short	0x0018
        /*0024*/ 	.byte	0x00, 0xf0, 0x11, 0x00


	//----- nvinfo : EIATTR_KPARAM_INFO
	.align		4
.L_11:
        /*0028*/ 	.byte	0x04, 0x17
        /*002a*/ 	.short	(.L_13 - .L_12)
.L_12:
        /*002c*/ 	.word	0x00000000
        /*0030*/ 	.short	0x0002
        /*0032*/ 	.short	0x0010
        /*0034*/ 	.byte	0x00, 0xf5, 0x21, 0x00


	//----- nvinfo : EIATTR_KPARAM_INFO
	.align		4
.L_13:
        /*0038*/ 	.byte	0x04, 0x17
        /*003a*/ 	.short	(.L_15 - .L_14)
.L_14:
        /*003c*/ 	.word	0x00000000
        /*0040*/ 	.short	0x0001
        /*0042*/ 	.short	0x0008
        /*0044*/ 	.byte	0x00, 0xf5, 0x21, 0x00


	//----- nvinfo : EIATTR_KPARAM_INFO
	.align		4
.L_15:
        /*0048*/ 	.byte	0x04, 0x17
        /*004a*/ 	.short	(.L_17 - .L_16)
.L_16:
        /*004c*/ 	.word	0x00000000
        /*0050*/ 	.short	0x0000
        /*0052*/ 	.short	0x0000
        /*0054*/ 	.byte	0x00, 0xf5, 0x21, 0x00


	//----- nvinfo : EIATTR_SPARSE_MMA_MASK
	.align		4
.L_17:
        /*0058*/ 	.byte	0x03, 0x50
        /*005a*/ 	.short	0x0000


	//----- nvinfo : EIATTR_MAXREG_COUNT
	.align		4
        /*005c*/ 	.byte	0x03, 0x1b
        /*005e*/ 	.short	0x00ff


	//----- nvinfo : EIATTR_MERCURY_ISA_VERSION
	.align		4
        /*0060*/ 	.byte	0x03, 0x5f
        /*0062*/ 	.short	0x0101


	//----- nvinfo : EIATTR_VRC_CTA_INIT_COUNT
	.align		4
        /*0064*/ 	.byte	0x02, 0x4a
	.zero		1
	.zero		1


	//----- nvinfo : EIATTR_EXIT_INSTR_OFFSETS
	.align		4
        /*0068*/ 	.byte	0x04, 0x1c
        /*006a*/ 	.short	(.L_19 - .L_18)


	//   ....[0]....
.L_18:
        /*006c*/ 	.word	0x00000b20


	//   ....[1]....
        /*0070*/ 	.word	0x00000b60


	//----- nvinfo : EIATTR_CRS_STACK_SIZE
	.align		4
.L_19:
        /*0074*/ 	.byte	0x04, 0x1e
        /*0076*/ 	.short	(.L_21 - .L_20)
.L_20:
        /*0078*/ 	.word	0x00000000


	//----- nvinfo : EIATTR_CBANK_PARAM_SIZE
	.align		4
.L_21:
        /*007c*/ 	.byte	0x03, 0x19
        /*007e*/ 	.short	0x0020


	//----- nvinfo : EIATTR_PARAM_CBANK
	.align		4
        /*0080*/ 	.byte	0x04, 0x0a
        /*0082*/ 	.short	(.L_23 - .L_22)
	.align		4
.L_22:
        /*0084*/ 	.word	index@(.nv.constant0._Z6conv1DPfS_S_ii)
        /*0088*/ 	.short	0x0380
        /*008a*/ 	.short	0x0020


	//----- nvinfo : EIATTR_SW_WAR
	.align		4
.L_23:
        /*008c*/ 	.byte	0x04, 0x36
        /*008e*/ 	.short	(.L_25 - .L_24)
.L_24:
        /*0090*/ 	.word	0x00000008
.L_25:


//--------------------- .nv.callgraph             --------------------------
	.section	.nv.callgraph,"",@"SHT_CUDA_CALLGRAPH"
	.align	4
	.sectionentsize	8
	.align		4
        /*0000*/ 	.word	0x00000000
	.align		4
        /*0004*/ 	.word	0xffffffff
	.align		4
        /*0008*/ 	.word	0x00000000
	.align		4
        /*000c*/ 	.word	0xfffffffe
	.align		4
        /*0010*/ 	.word	0x00000000
	.align		4
        /*0014*/ 	.word	0xfffffffd
	.align		4
        /*0018*/ 	.word	0x00000000
	.align		4
        /*001c*/ 	.word	0xfffffffc


//--------------------- .text._Z6conv1DPfS_S_ii   --------------------------
	.section	.text._Z6conv1DPfS_S_ii,"ax",@progbits
	.align	128
        .global         _Z6conv1DPfS_S_ii
        .type           _Z6conv1DPfS_S_ii,@function
        .size           _Z6conv1DPfS_S_ii,(.L_x_7 - _Z6conv1DPfS_S_ii)
        .other          _Z6conv1DPfS_S_ii,@"STO_CUDA_ENTRY STV_DEFAULT"
_Z6conv1DPfS_S_ii:
.text._Z6conv1DPfS_S_ii:
[----:B------:R-:W-:Y:S01]  /*0000*/  LDC R1, c[0x0][0x37c] ;  /* 0x0000df00ff017b82 */ /* 0x000fe20000000800 */
[----:B------:R-:W0:Y:S01]  /*0010*/  S2R R3, SR_TID.X ;  /* 0x0000000000037919 */ /* 0x000e220000002100 */
[----:B------:R-:W1:Y:S06]  /*0020*/  LDCU UR5, c[0x0][0x39c] ;  /* 0x00007380ff0577ac */ /* 0x000e6c0008000800 */
[----:B------:R-:W0:Y:S01]  /*0030*/  S2UR UR4, SR_CTAID.X ;  /* 0x00000000000479c3 */ /* 0x000e220000002500 */
[----:B------:R-:W-:Y:S01]  /*0040*/  HFMA2 R0, -RZ, RZ, 0, 0 ;  /* 0x00000000ff007431 */ /* 0x000fe200000001ff */
[----:B------:R-:W2:Y:S06]  /*0050*/  LDCU.64 UR8, c[0x0][0x358] ;  /* 0x00006b00ff0877ac */ /* 0x000eac0008000a00 */
[----:B------:R-:W0:Y:S01]  /*0060*/  LDC R2, c[0x0][0x360] ;  /* 0x0000d800ff027b82 */ /* 0x000e220000000800 */
[----:B-1----:R-:W-:Y:S01]  /*0070*/  UISETP.GE.AND UP0, UPT, UR5, 0x1, UPT ;  /* 0x000000010500788c */ /* 0x002fe2000bf06270 */
[----:B0-----:R-:W-:-:S08]  /*0080*/  IMAD R2, R2, UR4, R3 ;  /* 0x0000000402027c24 */ /* 0x001fd0000f8e0203 */
[----:B--2---:R-:W-:Y:S05]  /*0090*/  BRA.U !UP0, `(.L_x_0) ;  /* 0x0000000908947547 */ /* 0x004fea000b800000 */
[----:B------:R-:W-:Y:S01]  /*00a0*/  UISETP.GE.U32.AND UP0, UPT, UR5, 0x8, UPT ;  /* 0x000000080500788c */ /* 0x000fe2000bf06070 */
[----:B------:R-:W-:Y:S01]  /*00b0*/  IMAD.MOV.U32 R0, RZ, RZ, RZ ;  /* 0x000000ffff007224 */ /* 0x000fe200078e00ff */
[----:B------:R-:W-:Y:S01]  /*00c0*/  ULEA.HI UR4, UR5, UR5, URZ, 0x1 ;  /* 0x0000000505047291 */ /* 0x000fe2000f8f08ff */
[----:B------:R-:W-:Y:S01]  /*00d0*/  MOV R3, RZ ;  /* 0x000000ff00037202 */ /* 0x000fe20000000f00 */
[----:B------:R-:W-:Y:S02]  /*00e0*/  ULOP3.LUT UR6, UR5, 0x7, URZ, 0xc0, !UPT ;  /* 0x0000000705067892 */ /* 0x000fe4000f8ec0ff */
[----:B------:R-:W-:Y:S02]  /*00f0*/  USHF.R.S32.HI UR4, URZ, 0x1, UR4 ;  /* 0x00000001ff047899 */ /* 0x000fe40008011404 */
[----:B------:R-:W-:-:S04]  /*0100*/  UISETP.NE.AND UP1, UPT, UR6, URZ, UPT ;  /* 0x000000ff0600728c */ /* 0x000fc8000bf25270 */
[----:B------:R-:W-:Y:S01]  /*0110*/  VIADD R4, R2, -UR4 ;  /* 0x8000000402047c36 */ /* 0x000fe20008000000 */
[----:B------:R-:W-:Y:S06]  /*0120*/  BRA.U !UP0, `(.L_x_1) ;  /* 0x0000000508287547 */ /* 0x000fec000b800000 */
[----:B------:R-:W-:Y:S01]  /*0130*/  ULOP3.LUT UR4, UR5, 0x7ffffff8, URZ, 0xc0, !UPT ;  /* 0x7ffffff805047892 */ /* 0x000fe2000f8ec0ff */
[----:B------:R-:W-:Y:S01]  /*0140*/  MOV R0, RZ ;  /* 0x000000ff00007202 */ /* 0x000fe20000000f00 */
[----:B------:R-:W-:Y:S01]  /*0150*/  IMAD.MOV.U32 R7, RZ, RZ, RZ ;  /* 0x000000ffff077224 */ /* 0x000fe200078e00ff */
[----:B------:R-:W0:Y:S03]  /*0160*/  LDCU UR7, c[0x0][0x398] ;  /* 0x00007300ff0777ac */ /* 0x000e260008000800 */
[----:B------:R-:W-:-:S07]  /*0170*/  MOV R3, UR4 ;  /* 0x0000000400037c02 */ /* 0x000fce0008000f00 */
.L_x_2:
[----:B------:R-:W-:Y:S01]  /*0180*/  IMAD.IADD R29, R4, 0x1, R7 ;  /* 0x00000001041d7824 */ /* 0x000fe200078e0207 */
[----:B------:R-:W1:Y:S04]  /*0190*/  LDC.64 R14, c[0x0][0x388] ;  /* 0x0000e200ff0e7b82 */ /* 0x000e680000000a00 */
[----:B0-----:R-:W-:-:S04]  /*01a0*/  ISETP.GE.AND P4, PT, R29, UR7, PT ;  /* 0x000000071d007c0c */ /* 0x001fc8000bf86270 */
[----:B------:R-:W-:-:S13]  /*01b0*/  ISETP.LT.OR P4, PT, R29, RZ, P4 ;  /* 0x000000ff1d00720c */ /* 0x000fda0002781670 */
[----:B------:R-:W0:Y:S01]  /*01c0*/  @!P4 LDC.64 R8, c[0x0][0x380] ;  /* 0x0000e000ff08cb82 */ /* 0x000e220000000a00 */
[----:B-1----:R-:W-:-:S05]  /*01d0*/  IMAD.WIDE.U32 R14, R7, 0x4, R14 ;  /* 0x00000004070e7825 */ /* 0x002fca00078e000e */
[----:B------:R-:W2:Y:S01]  /*01e0*/  @!P4 LDG.E R10, desc[UR8][R14.64] ;  /* 0x000000080e0ac981 */ /* 0x000ea2000c1e1900 */
[----:B0-----:R-:W-:-:S06]  /*01f0*/  @!P4 IMAD.WIDE.U32 R8, R29, 0x4, R8 ;  /* 0x000000041d08c825 */ /* 0x001fcc00078e0008 */
[----:B------:R-:W2:Y:S01]  /*0200*/  @!P4 LDG.E R9, desc[UR8][R8.64] ;  /* 0x000000080809c981 */ /* 0x000ea2000c1e1900 */
[----:B------:R-:W-:-:S04]  /*0210*/  IADD3 R19, PT, PT, R29, 0x1, RZ ;  /* 0x000000011d137810 */ /* 0x000fc80007ffe0ff */
[----:B------:R-:W-:Y:S01]  /*0220*/  ISETP.GE.AND P0, PT, R19, UR7, PT ;  /* 0x0000000713007c0c */ /* 0x000fe2000bf06270 */
[----:B------:R-:W-:-:S03]  /*0230*/  VIADD R24, R29, 0x2 ;  /* 0x000000021d187836 */ /* 0x000fc60000000000 */
[----:B------:R-:W-:Y:S02]  /*0240*/  ISETP.LT.OR P0, PT, R19, RZ, P0 ;  /* 0x000000ff1300720c */ /* 0x000fe40000701670 */
[C---:B------:R-:W-:Y:S02]  /*0250*/  IADD3 R25, PT, PT, R29.reuse, 0x3, RZ ;  /* 0x000000031d197810 */ /* 0x040fe40007ffe0ff */
[C---:B------:R-:W-:Y:S01]  /*0260*/  ISETP.GE.AND P3, PT, R24.reuse, UR7, PT ;  /* 0x0000000718007c0c */ /* 0x040fe2000bf66270 */
[----:B------:R-:W-:Y:S01]  /*0270*/  VIADD R5, R29, 0x4 ;  /* 0x000000041d057836 */ /* 0x000fe20000000000 */
[C---:B------:R-:W-:Y:S02]  /*0280*/  ISETP.GE.AND P2, PT, R25.reuse, UR7, PT ;  /* 0x0000000719007c0c */ /* 0x040fe4000bf46270 */
[----:B------:R-:W-:Y:S02]  /*0290*/  ISETP.LT.OR P3, PT, R24, RZ, P3 ;  /* 0x000000ff1800720c */ /* 0x000fe40001f61670 */
[----:B------:R-:W-:-:S02]  /*02a0*/  ISETP.LT.OR P2, PT, R25, RZ, P2 ;  /* 0x000000ff1900720c */ /* 0x000fc40001741670 */
[----:B------:R-:W-:Y:S01]  /*02b0*/  IADD3 R6, PT, PT, R29, 0x5, RZ ;  /* 0x000000051d067810 */ /* 0x000fe20007ffe0ff */
[----:B------:R-:W0:Y:S01]  /*02c0*/  @!P0 LDC.64 R22, c[0x0][0x380] ;  /* 0x0000e000ff168b82 */ /* 0x000e220000000a00 */
[----:B------:R-:W-:Y:S01]  /*02d0*/  ISETP.GE.AND P1, PT, R5, UR7, PT ;  /* 0x0000000705007c0c */ /* 0x000fe2000bf26270 */
[----:B------:R-:W-:Y:S01]  /*02e0*/  VIADD R27, R29, 0x6 ;  /* 0x000000061d1b7836 */ /* 0x000fe20000000000 */
[C---:B------:R-:W-:Y:S02]  /*02f0*/  ISETP.GE.AND P5, PT, R6.reuse, UR7, PT ;  /* 0x0000000706007c0c */ /* 0x040fe4000bfa6270 */
[----:B------:R-:W-:Y:S02]  /*0300*/  ISETP.LT.OR P1, PT, R5, RZ, P1 ;  /* 0x000000ff0500720c */ /* 0x000fe40000f21670 */
[----:B------:R-:W-:Y:S01]  /*0310*/  IADD3 R29, PT, PT, R29, 0x7, RZ ;  /* 0x000000071d1d7810 */ /* 0x000fe20007ffe0ff */
[----:B------:R-:W1:Y:S01]  /*0320*/  @!P3 LDC.64 R12, c[0x0][0x380] ;  /* 0x0000e000ff0cbb82 */ /* 0x000e620000000a00 */
[----:B------:R-:W-:-:S02]  /*0330*/  ISETP.LT.OR P5, PT, R6, RZ, P5 ;  /* 0x000000ff0600720c */ /* 0x000fc40002fa1670 */
[----:B------:R-:W-:-:S04]  /*0340*/  ISETP.GE.AND P6, PT, R29, UR7, PT ;  /* 0x000000071d007c0c */ /* 0x000fc8000bfc6270 */
[----:B------:R-:W-:-:S07]  /*0350*/  ISETP.LT.OR P6, PT, R29, RZ, P6 ;  /* 0x000000ff1d00720c */ /* 0x000fce00037c1670 */
[----:B------:R-:W3:Y:S01]  /*0360*/  @!P5 LDC.64 R16, c[0x0][0x380] ;  /* 0x0000e000ff10db82 */ /* 0x000ee20000000a00 */
[----:B0-----:R-:W-:-:S07]  /*0370*/  @!P0 IMAD.WIDE.U32 R22, R19, 0x4, R22 ;  /* 0x0000000413168825 */ /* 0x001fce00078e0016 */
[----:B------:R-:W0:Y:S01]  /*0380*/  @!P6 LDC.64 R20, c[0x0][0x380] ;  /* 0x0000e000ff14eb82 */ /* 0x000e220000000a00 */
[----:B------:R-:W4:Y:S01]  /*0390*/  @!P0 LDG.E R23, desc[UR8][R22.64] ;  /* 0x0000000816178981 */ /* 0x000f22000c1e1900 */
[----:B-1----:R-:W-:-:S03]  /*03a0*/  @!P3 IMAD.WIDE.U32 R12, R24, 0x4, R12 ;  /* 0x00000004180cb825 */ /* 0x002fc600078e000c */
[----:B------:R-:W4:Y:S04]  /*03b0*/  @!P0 LDG.E R24, desc[UR8][R14.64+0x4] ;  /* 0x000004080e188981 */ /* 0x000f28000c1e1900 */
[----:B------:R-:W5:Y:S04]  /*03c0*/  @!P3 LDG.E R13, desc[UR8][R12.64] ;  /* 0x000000080c0db981 */ /* 0x000f68000c1e1900 */
[----:B------:R-:W5:Y:S01]  /*03d0*/  @!P5 LDG.E R22, desc[UR8][R14.64+0x14] ;  /* 0x000014080e16d981 */ /* 0x000f62000c1e1900 */
[----:B---3--:R-:W-:-:S03]  /*03e0*/  @!P5 IMAD.WIDE.U32 R16, R6, 0x4, R16 ;  /* 0x000000040610d825 */ /* 0x008fc600078e0010 */
[----:B------:R-:W3:Y:S04]  /*03f0*/  @!P1 LDG.E R6, desc[UR8][R14.64+0x10] ;  /* 0x000010080e069981 */ /* 0x000ee8000c1e1900 */
[----:B------:R-:W3:Y:S01]  /*0400*/  @!P5 LDG.E R17, desc[UR8][R16.64] ;  /* 0x000000081011d981 */ /* 0x000ee2000c1e1900 */
[----:B0-----:R-:W-:-:S06]  /*0410*/  @!P6 IMAD.WIDE.U32 R20, R29, 0x4, R20 ;  /* 0x000000041d14e825 */ /* 0x001fcc00078e0014 */
[----:B------:R-:W3:Y:S01]  /*0420*/  @!P6 LDG.E R21, desc[UR8][R20.64] ;  /* 0x000000081415e981 */ /* 0x000ee2000c1e1900 */
[----:B--2---:R-:W-:Y:S01]  /*0430*/  @!P4 FFMA R0, R9, R10, R0 ;  /* 0x0000000a0900c223 */ /* 0x004fe20000000000 */
[C---:B------:R-:W-:Y:S01]  /*0440*/  ISETP.GE.AND P4, PT, R27.reuse, UR7, PT ;  /* 0x000000071b007c0c */ /* 0x040fe2000bf86270 */
[----:B------:R-:W0:Y:S03]  /*0450*/  @!P2 LDC.64 R10, c[0x0][0x380] ;  /* 0x0000e000ff0aab82 */ /* 0x000e260000000a00 */
[----:B------:R-:W-:-:S05]  /*0460*/  ISETP.LT.OR P4, PT, R27, RZ, P4 ;  /* 0x000000ff1b00720c */ /* 0x000fca0002781670 */
[----:B------:R-:W1:Y:S08]  /*0470*/  @!P1 LDC.64 R8, c[0x0][0x380] ;  /* 0x0000e000ff089b82 */ /* 0x000e700000000a00 */
[----:B------:R-:W2:Y:S01]  /*0480*/  @!P4 LDC.64 R18, c[0x0][0x380] ;  /* 0x0000e000ff12cb82 */ /* 0x000ea20000000a00 */
[----:B------:R-:W3:Y:S01]  /*0490*/  @!P4 LDG.E R12, desc[UR8][R14.64+0x18] ;  /* 0x000018080e0cc981 */ /* 0x000ee2000c1e1900 */
[----:B0-----:R-:W-:-:S03]  /*04a0*/  @!P2 IMAD.WIDE.U32 R10, R25, 0x4, R10 ;  /* 0x00000004190aa825 */ /* 0x001fc600078e000a */
[----:B------:R-:W5:Y:S04]  /*04b0*/  @!P3 LDG.E R25, desc[UR8][R14.64+0x8] ;  /* 0x000008080e19b981 */ /* 0x000f68000c1e1900 */
[----:B------:R-:W3:Y:S01]  /*04c0*/  @!P2 LDG.E R11, desc[UR8][R10.64] ;  /* 0x000000080a0ba981 */ /* 0x000ee2000c1e1900 */
[----:B-1----:R-:W-:-:S03]  /*04d0*/  @!P1 IMAD.WIDE.U32 R8, R5, 0x4, R8 ;  /* 0x0000000405089825 */ /* 0x002fc600078e0008 */
[----:B------:R-:W3:Y:S04]  /*04e0*/  @!P2 LDG.E R5, desc[UR8][R14.64+0xc] ;  /* 0x00000c080e05a981 */ /* 0x000ee8000c1e1900 */
[----:B------:R-:W3:Y:S01]  /*04f0*/  @!P1 LDG.E R9, desc[UR8][R8.64] ;  /* 0x0000000808099981 */ /* 0x000ee2000c1e1900 */
[----:B--2---:R-:W-:-:S03]  /*0500*/  @!P4 IMAD.WIDE.U32 R18, R27, 0x4, R18 ;  /* 0x000000041b12c825 */ /* 0x004fc600078e0012 */
[----:B------:R-:W2:Y:S04]  /*0510*/  @!P6 LDG.E R10, desc[UR8][R14.64+0x1c] ;  /* 0x00001c080e0ae981 */ /* 0x000ea8000c1e1900 */
[----:B------:R-:W2:Y:S01]  /*0520*/  @!P4 LDG.E R19, desc[UR8][R18.64] ;  /* 0x000000081213c981 */ /* 0x000ea2000c1e1900 */
[----:B------:R-:W-:Y:S02]  /*0530*/  VIADD R7, R7, 0x8 ;  /* 0x0000000807077836 */ /* 0x000fe40000000000 */
[----:B----4-:R-:W-:-:S03]  /*0540*/  @!P0 FFMA R0, R23, R24, R0 ;  /* 0x0000001817008223 */ /* 0x010fc60000000000 */
[----:B------:R-:W-:Y:S01]  /*0550*/  ISETP.NE.AND P0, PT, R7, R3, PT ;  /* 0x000000030700720c */ /* 0x000fe20003f05270 */
[----:B-----5:R-:W-:-:S04]  /*0560*/  @!P3 FFMA R0, R13, R25, R0 ;  /* 0x000000190d00b223 */ /* 0x020fc80000000000 */
[----:B---3--:R-:W-:-:S04]  /*0570*/  @!P2 FFMA R0, R11, R5, R0 ;  /* 0x000000050b00a223 */ /* 0x008fc80000000000 */
[----:B------:R-:W-:-:S04]  /*0580*/  @!P1 FFMA R0, R9, R6, R0 ;  /* 0x0000000609009223 */ /* 0x000fc80000000000 */
[----:B------:R-:W-:-:S04]  /*0590*/  @!P5 FFMA R0, R17, R22, R0 ;  /* 0x000000161100d223 */ /* 0x000fc80000000000 */
[----:B--2---:R-:W-:-:S04]  /*05a0*/  @!P4 FFMA R0, R19, R12, R0 ;  /* 0x0000000c1300c223 */ /* 0x004fc80000000000 */
[----:B------:R-:W-:Y:S01]  /*05b0*/  @!P6 FFMA R0, R21, R10, R0 ;  /* 0x0000000a1500e223 */ /* 0x000fe20000000000 */
[----:B------:R-:W-:Y:S06]  /*05c0*/  @P0 BRA `(.L_x_2) ;  /* 0xfffffff800ec0947 */ /* 0x000fec000383ffff */
.L_x_1:
[----:B------:R-:W-:Y:S05]  /*05d0*/  BRA.U !UP1, `(.L_x_0) ;  /* 0x0000000509447547 */ /* 0x000fea000b800000 */
[----:B------:R-:W0:Y:S01]  /*05e0*/  LDCU UR4, c[0x0][0x39c] ;  /* 0x00007380ff0477ac */ /* 0x000e220008000800 */
[----:B------:R-:W-:Y:S02]  /*05f0*/  UISETP.GE.U32.AND UP0, UPT, UR6, 0x4, UPT ;  /* 0x000000040600788c */ /* 0x000fe4000bf06070 */
[----:B0-----:R-:W-:-:S04]  /*0600*/  ULOP3.LUT UR5, UR4, 0x3, URZ, 0xc0, !UPT ;  /* 0x0000000304057892 */ /* 0x001fc8000f8ec0ff */
[----:B------:R-:W-:-:S03]  /*0610*/  UISETP.NE.AND UP1, UPT, UR5, URZ, UPT ;  /* 0x000000ff0500728c */ /* 0x000fc6000bf25270 */
[----:B------:R-:W-:Y:S08]  /*0620*/  BRA.U !UP0, `(.L_x_3) ;  /* 0x0000000108907547 */ /* 0x000ff0000b800000 */
[----:B------:R-:W0:Y:S01]  /*0630*/  LDCU UR6, c[0x0][0x398] ;  /* 0x00007300ff0677ac */ /* 0x000e220008000800 */
[----:B------:R-:W-:Y:S01]  /*0640*/  IADD3 R17, PT, PT, R4, R3, RZ ;  /* 0x0000000304117210 */ /* 0x000fe20007ffe0ff */
[----:B------:R-:W1:Y:S03]  /*0650*/  LDC.64 R8, c[0x0][0x388] ;  /* 0x0000e200ff087b82 */ /* 0x000e660000000a00 */
[C---:B------:R-:W-:Y:S01]  /*0660*/  IADD3 R21, PT, PT, R17.reuse, 0x2, RZ ;  /* 0x0000000211157810 */ /* 0x040fe20007ffe0ff */
[C---:B------:R-:W-:Y:S02]  /*0670*/  VIADD R19, R17.reuse, 0x1 ;  /* 0x0000000111137836 */ /* 0x040fe40000000000 */
[C---:B------:R-:W-:Y:S01]  /*0680*/  VIADD R5, R17.reuse, 0x3 ;  /* 0x0000000311057836 */ /* 0x040fe20000000000 */
[----:B0-----:R-:W-:Y:S02]  /*0690*/  ISETP.GE.AND P0, PT, R17, UR6, PT ;  /* 0x0000000611007c0c */ /* 0x001fe4000bf06270 */
[----:B------:R-:W-:-:S02]  /*06a0*/  ISETP.GE.AND P1, PT, R19, UR6, PT ;  /* 0x0000000613007c0c */ /* 0x000fc4000bf26270 */
[----:B------:R-:W-:Y:S02]  /*06b0*/  ISETP.LT.OR P0, PT, R17, RZ, P0 ;  /* 0x000000ff1100720c */ /* 0x000fe40000701670 */
[----:B------:R-:W-:Y:S02]  /*06c0*/  ISETP.GE.AND P2, PT, R21, UR6, PT ;  /* 0x0000000615007c0c */ /* 0x000fe4000bf46270 */
[----:B------:R-:W-:Y:S01]  /*06d0*/  ISETP.LT.OR P1, PT, R19, RZ, P1 ;  /* 0x000000ff1300720c */ /* 0x000fe20000f21670 */
[----:B-1----:R-:W-:Y:S01]  /*06e0*/  IMAD.WIDE.U32 R8, R3, 0x4, R8 ;  /* 0x0000000403087825 */ /* 0x002fe200078e0008 */
[----:B------:R-:W-:Y:S02]  /*06f0*/  ISETP.LT.OR P2, PT, R21, RZ, P2 ;  /* 0x000000ff1500720c */ /* 0x000fe40001741670 */
[----:B------:R-:W-:-:S04]  /*0700*/  ISETP.GE.AND P3, PT, R5, UR6, PT ;  /* 0x0000000605007c0c */ /* 0x000fc8000bf66270 */
[----:B------:R-:W-:Y:S01]  /*0710*/  ISETP.LT.OR P3, PT, R5, RZ, P3 ;  /* 0x000000ff0500720c */ /* 0x000fe20001f61670 */
[----:B------:R-:W0:Y:S01]  /*0720*/  @!P0 LDC.64 R14, c[0x0][0x380] ;  /* 0x0000e000ff0e8b82 */ /* 0x000e220000000a00 */
[----:B------:R-:W2:Y:S07]  /*0730*/  @!P0 LDG.E R16, desc[UR8][R8.64] ;  /* 0x0000000808108981 */ /* 0x000eae000c1e1900 */
[----:B------:R-:W1:Y:S04]  /*0740*/  @!P1 LDC.64 R12, c[0x0][0x380] ;  /* 0x0000e000ff0c9b82 */ /* 0x000e680000000a00 */
[----:B------:R-:W3:Y:S04]  /*0750*/  @!P3 LDG.E R18, desc[UR8][R8.64+0xc] ;  /* 0x00000c080812b981 */ /* 0x000ee8000c1e1900 */
[----:B------:R-:W4:Y:S08]  /*0760*/  @!P2 LDC.64 R10, c[0x0][0x380] ;  /* 0x0000e000ff0aab82 */ /* 0x000f300000000a00 */
[----:B------:R-:W5:Y:S01]  /*0770*/  @!P3 LDC.64 R6, c[0x0][0x380] ;  /* 0x0000e000ff06bb82 */ /* 0x000f620000000a00 */
[----:B0-----:R-:W-:-:S02]  /*0780*/  @!P0 IMAD.WIDE.U32 R14, R17, 0x4, R14 ;  /* 0x00000004110e8825 */ /* 0x001fc400078e000e */
[----:B------:R-:W3:Y:S04]  /*0790*/  @!P1 LDG.E R17, desc[UR8][R8.64+0x4] ;  /* 0x0000040808119981 */ /* 0x000ee8000c1e1900 */
[----:B------:R-:W2:Y:S01]  /*07a0*/  @!P0 LDG.E R15, desc[UR8][R14.64] ;  /* 0x000000080e0f8981 */ /* 0x000ea2000c1e1900 */
[----:B-1----:R-:W-:-:S06]  /*07b0*/  @!P1 IMAD.WIDE.U32 R12, R19, 0x4, R12 ;  /* 0x00000004130c9825 */ /* 0x002fcc00078e000c */
[----:B------:R-:W3:Y:S01]  /*07c0*/  @!P1 LDG.E R13, desc[UR8][R12.64] ;  /* 0x000000080c0d9981 */ /* 0x000ee2000c1e1900 */
[----:B----4-:R-:W-:-:S06]  /*07d0*/  @!P2 IMAD.WIDE.U32 R10, R21, 0x4, R10 ;  /* 0x00000004150aa825 */ /* 0x010fcc00078e000a */
[----:B------:R-:W4:Y:S01]  /*07e0*/  @!P2 LDG.E R11, desc[UR8][R10.64] ;  /* 0x000000080a0ba981 */ /* 0x000f22000c1e1900 */
[----:B-----5:R-:W-:-:S03]  /*07f0*/  @!P3 IMAD.WIDE.U32 R6, R5, 0x4, R6 ;  /* 0x000000040506b825 */ /* 0x020fc600078e0006 */
[----:B------:R-:W4:Y:S04]  /*0800*/  @!P2 LDG.E R5, desc[UR8][R8.64+0x8] ;  /* 0x000008080805a981 */ /* 0x000f28000c1e1900 */
[----:B------:R-:W5:Y:S01]  /*0810*/  @!P3 LDG.E R7, desc[UR8][R6.64] ;  /* 0x000000080607b981 */ /* 0x000f62000c1e1900 */
[----:B------:R-:W-:Y:S01]  /*0820*/  IADD3 R3, PT, PT, R3, 0x4, RZ ;  /* 0x0000000403037810 */ /* 0x000fe20007ffe0ff */
[----:B--2---:R-:W-:-:S04]  /*0830*/  @!P0 FFMA R0, R15, R16, R0 ;  /* 0x000000100f008223 */ /* 0x004fc80000000000 */
[----:B---3--:R-:W-:-:S04]  /*0840*/  @!P1 FFMA R0, R13, R17, R0 ;  /* 0x000000110d009223 */ /* 0x008fc80000000000 */
[----:B----4-:R-:W-:-:S04]  /*0850*/  @!P2 FFMA R0, R11, R5, R0 ;  /* 0x000000050b00a223 */ /* 0x010fc80000000000 */
[----:B-----5:R-:W-:-:S07]  /*0860*/  @!P3 FFMA R0, R7, R18, R0 ;  /* 0x000000120700b223 */ /* 0x020fce0000000000 */
.L_x_3:
[----:B------:R-:W-:Y:S05]  /*0870*/  BRA.U !UP1, `(.L_x_0) ;  /* 0x00000001099c7547 */ /* 0x000fea000b800000 */
[----:B------:R-:W-:Y:S02]  /*0880*/  UISETP.NE.AND UP0, UPT, UR5, 0x1, UPT ;  /* 0x000000010500788c */ /* 0x000fe4000bf05270 */
[----:B------:R-:W-:-:S04]  /*0890*/  ULOP3.LUT UR4, UR4, 0x1, URZ, 0xc0, !UPT ;  /* 0x0000000104047892 */ /* 0x000fc8000f8ec0ff */
[----:B------:R-:W-:-:S03]  /*08a0*/  UISETP.NE.U32.AND UP1, UPT, UR4, 0x1, UPT ;  /* 0x000000010400788c */ /* 0x000fc6000bf25070 */
[----:B------:R-:W-:Y:S08]  /*08b0*/  BRA.U !UP0, `(.L_x_4) ;  /* 0x0000000108507547 */ /* 0x000ff0000b800000 */
[----:B------:R-:W0:Y:S01]  /*08c0*/  LDCU UR4, c[0x0][0x398] ;  /* 0x00007300ff0477ac */ /* 0x000e220008000800 */
[----:B------:R-:W-:Y:S01]  /*08d0*/  IADD3 R5, PT, PT, R4, R3, RZ ;  /* 0x0000000304057210 */ /* 0x000fe20007ffe0ff */
[----:B------:R-:W1:Y:S04]  /*08e0*/  LDC.64 R6, c[0x0][0x388] ;  /* 0x0000e200ff067b82 */ /* 0x000e680000000a00 */
[C---:B------:R-:W-:Y:S01]  /*08f0*/  VIADD R15, R5.reuse, 0x1 ;  /* 0x00000001050f7836 */ /* 0x040fe20000000000 */
[----:B0-----:R-:W-:-:S04]  /*0900*/  ISETP.GE.AND P0, PT, R5, UR4, PT ;  /* 0x0000000405007c0c */ /* 0x001fc8000bf06270 */
[----:B------:R-:W-:Y:S02]  /*0910*/  ISETP.GE.AND P1, PT, R15, UR4, PT ;  /* 0x000000040f007c0c */ /* 0x000fe4000bf26270 */
[----:B------:R-:W-:Y:S02]  /*0920*/  ISETP.LT.OR P0, PT, R5, RZ, P0 ;  /* 0x000000ff0500720c */ /* 0x000fe40000701670 */
[----:B------:R-:W-:Y:S01]  /*0930*/  ISETP.LT.OR P1, PT, R15, RZ, P1 ;  /* 0x000000ff0f00720c */ /* 0x000fe20000f21670 */
[----:B-1----:R-:W-:-:S10]  /*0940*/  IMAD.WIDE.U32 R10, R3, 0x4, R6 ;  /* 0x00000004030a7825 */ /* 0x002fd400078e0006 */
[----:B------:R-:W0:Y:S08]  /*0950*/  @!P0 LDC.64 R8, c[0x0][0x380] ;  /* 0x0000e000ff088b82 */ /* 0x000e300000000a00 */
[----:B------:R-:W1:Y:S01]  /*0960*/  @!P1 LDC.64 R12, c[0x0][0x380] ;  /* 0x0000e000ff0c9b82 */ /* 0x000e620000000a00 */
[----:B0-----:R-:W-:Y:S02]  /*0970*/  @!P0 IMAD.WIDE.U32 R6, R5, 0x4, R8 ;  /* 0x0000000405068825 */ /* 0x001fe400078e0008 */
[----:B------:R-:W2:Y:S04]  /*0980*/  @!P0 LDG.E R5, desc[UR8][R10.64] ;  /* 0x000000080a058981 */ /* 0x000ea8000c1e1900 */
[----:B------:R-:W2:Y:S01]  /*0990*/  @!P0 LDG.E R7, desc[UR8][R6.64] ;  /* 0x0000000806078981 */ /* 0x000ea2000c1e1900 */
[----:B-1----:R-:W-:-:S03]  /*09a0*/  @!P1 IMAD.WIDE.U32 R8, R15, 0x4, R12 ;  /* 0x000000040f089825 */ /* 0x002fc600078e000c */
[----:B------:R-:W3:Y:S04]  /*09b0*/  @!P1 LDG.E R12, desc[UR8][R10.64+0x4] ;  /* 0x000004080a0c9981 */ /* 0x000ee8000c1e1900 */
[----:B------:R-:W3:Y:S01]  /*09c0*/  @!P1 LDG.E R9, desc[UR8][R8.64] ;  /* 0x0000000808099981 */ /* 0x000ee2000c1e1900 */
[----:B------:R-:W-:Y:S01]  /*09d0*/  IADD3 R3, PT, PT, R3, 0x2, RZ ;  /* 0x0000000203037810 */ /* 0x000fe20007ffe0ff */
[----:B--2---:R-:W-:-:S04]  /*09e0*/  @!P0 FFMA R0, R7, R5, R0 ;  /* 0x0000000507008223 */ /* 0x004fc80000000000 */
[----:B---3--:R-:W-:-:S07]  /*09f0*/  @!P1 FFMA R0, R9, R12, R0 ;  /* 0x0000000c09009223 */ /* 0x008fce0000000000 */
.L_x_4:
[----:B------:R-:W-:Y:S05]  /*0a00*/  BRA.U UP1, `(.L_x_0) ;  /* 0x0000000101387547 */ /* 0x000fea000b800000 */
[----:B------:R-:W0:Y:S01]  /*0a10*/  LDCU UR4, c[0x0][0x398] ;  /* 0x00007300ff0477ac */ /* 0x000e220008000800 */
[----:B------:R-:W-:Y:S01]  /*0a20*/  IADD3 R9, PT, PT, R4, R3, RZ ;  /* 0x0000000304097210 */ /* 0x000fe20007ffe0ff */
[----:B------:R-:W-:Y:S03]  /*0a30*/  BSSY.RECONVERGENT B0, `(.L_x_0) ;  /* 0x000000b000007945 */ /* 0x000fe60003800200 */
[----:B0-----:R-:W-:-:S04]  /*0a40*/  ISETP.GE.AND P0, PT, R9, UR4, PT ;  /* 0x0000000409007c0c */ /* 0x001fc8000bf06270 */
[----:B------:R-:W-:-:S13]  /*0a50*/  ISETP.LT.OR P0, PT, R9, RZ, P0 ;  /* 0x000000ff0900720c */ /* 0x000fda0000701670 */
[----:B------:R-:W-:Y:S05]  /*0a60*/  @P0 BRA `(.L_x_5) ;  /* 0x00000000001c0947 */ /* 0x000fea0003800000 */
[----:B------:R-:W0:Y:S08]  /*0a70*/  LDC.64 R4, c[0x0][0x380] ;  /* 0x0000e000ff047b82 */ /* 0x000e300000000a00 */
[----:B------:R-:W1:Y:S01]  /*0a80*/  LDC.64 R6, c[0x0][0x388] ;  /* 0x0000e200ff067b82 */ /* 0x000e620000000a00 */
[----:B0-----:R-:W-:-:S06]  /*0a90*/  IMAD.WIDE.U32 R4, R9, 0x4, R4 ;  /* 0x0000000409047825 */ /* 0x001fcc00078e0004 */
[----:B------:R-:W2:Y:S01]  /*0aa0*/  LDG.E R5, desc[UR8][R4.64] ;  /* 0x0000000804057981 */ /* 0x000ea2000c1e1900 */
[----:B-1----:R-:W-:-:S06]  /*0ab0*/  IMAD.WIDE.U32 R6, R3, 0x4, R6 ;  /* 0x0000000403067825 */ /* 0x002fcc00078e0006 */
[----:B------:R-:W2:Y:S02]  /*0ac0*/  LDG.E R6, desc[UR8][R6.64] ;  /* 0x0000000806067981 */ /* 0x000ea4000c1e1900 */
[----:B--2---:R-:W-:-:S07]  /*0ad0*/  FFMA R0, R5, R6, R0 ;  /* 0x0000000605007223 */ /* 0x004fce0000000000 */
.L_x_5:
[----:B------:R-:W-:Y:S05]  /*0ae0*/  BSYNC.RECONVERGENT B0 ;  /* 0x0000000000007941 */ /* 0x000fea0003800200 */
.L_x_0:
[----:B------:R-:W0:Y:S02]  /*0af0*/  LDCU UR4, c[0x0][0x398] ;  /* 0x00007300ff0477ac */ /* 0x000e240008000800 */
[----:B0-----:R-:W-:-:S04]  /*0b00*/  ISETP.GE.AND P0, PT, R2, UR4, PT ;  /* 0x0000000402007c0c */ /* 0x001fc8000bf06270 */
[----:B------:R-:W-:-:S13]  /*0b10*/  ISETP.LT.OR P0, PT, R2, RZ, P0 ;  /* 0x000000ff0200720c */ /* 0x000fda0000701670 */
[----:B------:R-:W-:Y:S05]  /*0b20*/  @P0 EXIT ;  /* 0x000000000000094d */ /* 0x000fea0003800000 */
[----:B------:R-:W0:Y:S02]  /*0b30*/  LDC.64 R4, c[0x0][0x390] ;  /* 0x0000e400ff047b82 */ /* 0x000e240000000a00 */
[----:B0-----:R-:W-:-:S05]  /*0b40*/  IMAD.WIDE.U32 R2, R2, 0x4, R4 ;  /* 0x0000000402027825 */ /* 0x001fca00078e0004 */
[----:B------:R-:W-:Y:S01]  /*0b50*/  STG.E desc[UR8][R2.64], R0 ;  /* 0x0000000002007986 */ /* 0x000fe2000c101908 */
[----:B------:R-:W-:Y:S05]  /*0b60*/  EXIT ;  /* 0x000000000000794d */ /* 0x000fea0003800000 */
.L_x_6:
[----:B------:R-:W-:-:S00]  /*0b70*/  BRA `(.L_x_6) ;  /* 0xfffffffc00fc7947 */ /* 0x000fc0000383ffff */
[----:B------:R-:W-:-:S00]  /*0b80*/  NOP ;  /* 0x0000000000007918 */ /* 0x000fc00000000000 */
[----:B------:R-:W-:-:S00]  /*0b90*/  NOP ;  /* 0x0000000000007918 */ /* 0x000fc00000000000 */
[----:B------:R-:W-:-:S00]  /*0ba0*/  NOP ;  /* 0x0000000000007918 */ /* 0x000fc00000000000 */
[----:B------:R-:W-:-:S00]  /*0bb0*/  NOP ;  /* 0x0000000000007918 */ /* 0x000fc00000000000 */
[----:B------:R-:W-:-:S00]  /*0bc0*/  NOP ;  /* 0x0000000000007918 */ /* 0x000fc00000000000 */
[----:B------:R-:W-:-:S00]  /*0bd0*/  NOP ;  /* 0x0000000000007918 */ /* 0x000fc00000000000 */
[----:B------:R-:W-:-:S00]  /*0be0*/  NOP ;  /* 0x0000000000007918 */ /* 0x000fc00000000000 */
[----:B------:R-:W-:-:S00]  /*0bf0*/  NOP ;  /* 0x0000000000007918 */ /* 0x000fc00000000000 */
.L_x_7:


//--------------------- .nv.shared.reserved.0     --------------------------
	.section	.nv.shared.reserved.0,"aw",@nobits
	.weak		__nv_reservedSMEM_offset_0_alias
	.size		__nv_reservedSMEM_offset_0_alias, 0, 64
	.other		__nv_reservedSMEM_offset_0_alias,@"STO_CUDA_RESERVED_SHARED STV_DEFAULT"
__nv_reservedSMEM_offset_0_alias:
	.zero		0
	.zero		64


//--------------------- .nv.constant0._Z6conv1DPfS_S_ii --------------------------
	.section	.nv.constant0._Z6conv1DPfS_S_ii,"a",@progbits
	.sectionflags	@""
	.align	4
.nv.constant0._Z6conv1DPfS_S_ii:
	.zero		928


//--------------------- SYMBOLS --------------------------

	.type		.nv.reservedSmem.offset0,@object
	.size		.nv.reservedSmem.offset0,0x4
